//
// Generated by NVIDIA NVVM Compiler
//
// Compiler Build ID: CL-36424714
// Cuda compilation tools, release 13.0, V13.0.88
// Based on NVVM 20.0.0
//

.version 9.0
.target sm_100
.address_size 64

	// .globl	_Z17multiply_matricesPfS_S_

.visible .entry _Z17multiply_matricesPfS_S_(
	.param .u64 .ptr .align 1 _Z17multiply_matricesPfS_S__param_0,
	.param .u64 .ptr .align 1 _Z17multiply_matricesPfS_S__param_1,
	.param .u64 .ptr .align 1 _Z17multiply_matricesPfS_S__param_2
)
{
	.reg .pred 	%p<5>;
	.reg .b32 	%r<34>;
	.reg .b32 	%f<52>;
	.reg .b64 	%rd<49>;

	ld.param.u64 	%rd14, [_Z17multiply_matricesPfS_S__param_0];
	mov.u32 	%r8, %ctaid.x;
	mov.u32 	%r9, %ntid.x;
	mov.u32 	%r10, %tid.x;
	mad.lo.s32 	%r1, %r8, %r9, %r10;
	mov.u32 	%r11, %ctaid.y;
	mov.u32 	%r12, %ntid.y;
	mov.u32 	%r13, %tid.y;
	mad.lo.s32 	%r14, %r11, %r12, %r13;
	setp.gt.s32 	%p1, %r1, 1023;
	setp.gt.u32 	%p2, %r14, 1023;
	or.pred  	%p3, %p1, %p2;
	@%p3 bra 	$L__BB0_4;
	ld.param.u64 	%rd46, [_Z17multiply_matricesPfS_S__param_1];
	shl.b32 	%r3, %r1, 10;
	add.s32 	%r16, %r14, 1024;
	mul.wide.u32 	%rd1, %r16, 4;
	add.s32 	%r17, %r14, 2048;
	mul.wide.u32 	%rd2, %r17, 4;
	add.s32 	%r18, %r14, 3072;
	mul.wide.u32 	%rd3, %r18, 4;
	add.s32 	%r19, %r14, 5120;
	mul.wide.u32 	%rd4, %r19, 4;
	add.s32 	%r20, %r14, 8192;
	mul.wide.u32 	%rd5, %r20, 4;
	add.s32 	%r21, %r14, 9216;
	mul.wide.u32 	%rd6, %r21, 4;
	add.s32 	%r22, %r14, 10240;
	mul.wide.u32 	%rd7, %r22, 4;
	add.s32 	%r23, %r14, 11264;
	mul.wide.u32 	%rd8, %r23, 4;
	add.s32 	%r24, %r14, 12288;
	mul.wide.u32 	%rd9, %r24, 4;
	cvta.to.global.u64 	%rd17, %rd14;
	add.s64 	%rd10, %rd17, 32;
	cvta.to.global.u64 	%rd48, %rd46;
	mov.f32 	%f51, 0f00000000;
	mov.b32 	%r33, 0;
	add.s32 	%r25, %r14, 4096;
	add.s32 	%r26, %r14, 6144;
	mov.u32 	%r32, %r3;
$L__BB0_2:
	mul.wide.s32 	%rd18, %r32, 4;
	add.s64 	%rd19, %rd10, %rd18;
	ld.global.f32 	%f4, [%rd19+-32];
	mul.wide.u32 	%rd20, %r14, 4;
	add.s64 	%rd21, %rd48, %rd20;
	ld.global.f32 	%f5, [%rd21];
	fma.rn.f32 	%f6, %f4, %f5, %f51;
	ld.global.f32 	%f7, [%rd19+-28];
	add.s64 	%rd22, %rd48, %rd1;
	ld.global.f32 	%f8, [%rd22];
	fma.rn.f32 	%f9, %f7, %f8, %f6;
	ld.global.f32 	%f10, [%rd19+-24];
	add.s64 	%rd23, %rd48, %rd2;
	ld.global.f32 	%f11, [%rd23];
	fma.rn.f32 	%f12, %f10, %f11, %f9;
	ld.global.f32 	%f13, [%rd19+-20];
	add.s64 	%rd24, %rd48, %rd3;
	ld.global.f32 	%f14, [%rd24];
	fma.rn.f32 	%f15, %f13, %f14, %f12;
	ld.global.f32 	%f16, [%rd19+-16];
	mul.wide.u32 	%rd25, %r25, 4;
	add.s64 	%rd26, %rd48, %rd25;
	ld.global.f32 	%f17, [%rd26];
	fma.rn.f32 	%f18, %f16, %f17, %f15;
	ld.global.f32 	%f19, [%rd19+-12];
	add.s64 	%rd27, %rd48, %rd4;
	ld.global.f32 	%f20, [%rd27];
	fma.rn.f32 	%f21, %f19, %f20, %f18;
	ld.global.f32 	%f22, [%rd19+-8];
	mul.wide.u32 	%rd28, %r26, 4;
	add.s64 	%rd29, %rd48, %rd28;
	ld.global.f32 	%f23, [%rd29];
	fma.rn.f32 	%f24, %f22, %f23, %f21;
	ld.global.f32 	%f25, [%rd19+-4];
	add.s32 	%r27, %r14, 7168;
	mul.wide.u32 	%rd30, %r27, 4;
	add.s64 	%rd31, %rd48, %rd30;
	ld.global.f32 	%f26, [%rd31];
	fma.rn.f32 	%f27, %f25, %f26, %f24;
	ld.global.f32 	%f28, [%rd19];
	add.s64 	%rd32, %rd48, %rd5;
	ld.global.f32 	%f29, [%rd32];
	fma.rn.f32 	%f30, %f28, %f29, %f27;
	ld.global.f32 	%f31, [%rd19+4];
	add.s64 	%rd33, %rd48, %rd6;
	ld.global.f32 	%f32, [%rd33];
	fma.rn.f32 	%f33, %f31, %f32, %f30;
	ld.global.f32 	%f34, [%rd19+8];
	add.s64 	%rd34, %rd48, %rd7;
	ld.global.f32 	%f35, [%rd34];
	fma.rn.f32 	%f36, %f34, %f35, %f33;
	ld.global.f32 	%f37, [%rd19+12];
	add.s64 	%rd35, %rd48, %rd8;
	ld.global.f32 	%f38, [%rd35];
	fma.rn.f32 	%f39, %f37, %f38, %f36;
	ld.global.f32 	%f40, [%rd19+16];
	add.s64 	%rd36, %rd48, %rd9;
	ld.global.f32 	%f41, [%rd36];
	fma.rn.f32 	%f42, %f40, %f41, %f39;
	ld.global.f32 	%f43, [%rd19+20];
	add.s32 	%r28, %r14, 13312;
	mul.wide.u32 	%rd37, %r28, 4;
	add.s64 	%rd38, %rd48, %rd37;
	ld.global.f32 	%f44, [%rd38];
	fma.rn.f32 	%f45, %f43, %f44, %f42;
	ld.global.f32 	%f46, [%rd19+24];
	add.s32 	%r29, %r14, 14336;
	mul.wide.u32 	%rd39, %r29, 4;
	add.s64 	%rd40, %rd48, %rd39;
	ld.global.f32 	%f47, [%rd40];
	fma.rn.f32 	%f48, %f46, %f47, %f45;
	ld.global.f32 	%f49, [%rd19+28];
	add.s32 	%r30, %r14, 15360;
	mul.wide.u32 	%rd41, %r30, 4;
	add.s64 	%rd42, %rd48, %rd41;
	ld.global.f32 	%f50, [%rd42];
	fma.rn.f32 	%f51, %f49, %f50, %f48;
	add.s32 	%r33, %r33, 16;
	add.s64 	%rd48, %rd48, 65536;
	add.s32 	%r32, %r32, 16;
	setp.ne.s32 	%p4, %r33, 1024;
	@%p4 bra 	$L__BB0_2;
	ld.param.u64 	%rd47, [_Z17multiply_matricesPfS_S__param_2];
	add.s32 	%r31, %r3, %r14;
	cvta.to.global.u64 	%rd43, %rd47;
	mul.wide.s32 	%rd44, %r31, 4;
	add.s64 	%rd45, %rd43, %rd44;
	st.global.f32 	[%rd45], %f51;
$L__BB0_4:
	ret;

}


// ===== COMPILED SASS (sm_100) =====

	.target	sm_100

	.elftype	@"ET_EXEC"


//--------------------- .note.nv.tkinfo           --------------------------
	.section	.note.nv.tkinfo,"",@"SHT_NOTE"
	.sectionflags	@"SHF_NOTE_NV_TKINFO"
	.tkinfo
        /*0018*/ 	.word	0x00000002
        /*0030*/ 	.string	""
        /*0030*/ 	.string	"ptxas"
        /*0030*/ 	.string	"Cuda compilation tools, release 13.0, V13.0.88"
        /*0030*/ 	.string	"Build cuda_13.0.r13.0/compiler.36424714_0"
        /*0030*/ 	.string	"-arch sm_100 -m 64 "



//--------------------- .note.nv.cuinfo           --------------------------
	.section	.note.nv.cuinfo,"",@"SHT_NOTE"
	.sectionflags	@"SHF_NOTE_NV_CUINFO"
        /*0018*/ 	.short	0x0002
        /*001a*/ 	.short	0x0064
        /*001c*/ 	.short	0x0082
	.zero		2


//--------------------- .nv.info                  --------------------------
	.section	.nv.info,"",@"SHT_CUDA_INFO"
	.align	4


	//----- nvinfo : EIATTR_REGCOUNT
	.align		4
        /*0000*/ 	.byte	0x04, 0x2f
        /*0002*/ 	.short	(.L_1 - .L_0)
	.align		4
.L_0:
        /*0004*/ 	.word	index@(_Z17multiply_matricesPfS_S_)
        /*0008*/ 	.word	0x00000020


	//----- nvinfo : EIATTR_FRAME_SIZE
	.align		4
.L_1:
        /*000c*/ 	.byte	0x04, 0x11
        /*000e*/ 	.short	(.L_3 - .L_2)
	.align		4
.L_2:
        /*0010*/ 	.word	index@(_Z17multiply_matricesPfS_S_)
        /*0014*/ 	.word	0x00000000


	//----- nvinfo : EIATTR_MIN_STACK_SIZE
	.align		4
.L_3:
        /*0018*/ 	.byte	0x04, 0x12
        /*001a*/ 	.short	(.L_5 - .L_4)
	.align		4
.L_4:
        /*001c*/ 	.word	index@(_Z17multiply_matricesPfS_S_)
        /*0020*/ 	.word	0x00000000
.L_5:


//--------------------- .nv.compat                --------------------------
	.section	.nv.compat,"",@"SHT_CUDA_COMPAT_INFO"
	.align	4
        /*0000*/ 	.byte	0x02, 0x09, 0x00, 0x00, 0x02, 0x02, 0x01, 0x00, 0x02, 0x05, 0x05, 0x00, 0x03, 0x07, 0x01, 0x01
        /*0010*/ 	.byte	0x02, 0x03, 0x00, 0x00, 0x02, 0x06, 0x01, 0x00, 0x04, 0x0b, 0x08, 0x00, 0x09, 0x00, 0x00, 0x00
        /*0020*/ 	.byte	0x00, 0x00, 0x00, 0x00


//--------------------- .nv.info._Z17multiply_matricesPfS_S_ --------------------------
	.section	.nv.info._Z17multiply_matricesPfS_S_,"",@"SHT_CUDA_INFO"
	.sectionflags	@""
	.align	4


	//----- nvinfo : EIATTR_CUDA_API_VERSION
	.align		4
        /*0000*/ 	.byte	0x04, 0x37
        /*0002*/ 	.short	(.L_7 - .L_6)
.L_6:
        /*0004*/ 	.word	0x00000082


	//----- nvinfo : EIATTR_KPARAM_INFO
	.align		4
.L_7:
        /*0008*/ 	.byte	0x04, 0x17
        /*000a*/ 	.short	(.L_9 - .L_8)
.L_8:
        /*000c*/ 	.word	0x00000000
        /*0010*/ 	.short	0x0002
        /*0012*/ 	.short	0x0010
        /*0014*/ 	.byte	0x00, 0xf5, 0x21, 0x00


	//----- nvinfo : EIATTR_KPARAM_INFO
	.align		4
.L_9:
        /*0018*/ 	.byte	0x04, 0x17
        /*001a*/ 	.short	(.L_11 - .L_10)
.L_10:
        /*001c*/ 	.word	0x00000000
        /*0020*/ 	.short	0x0001
        /*0022*/ 	.short	0x0008
        /*0024*/ 	.byte	0x00, 0xf5, 0x21, 0x00


	//----- nvinfo : EIATTR_KPARAM_INFO
	.align		4
.L_11:
        /*0028*/ 	.byte	0x04, 0x17
        /*002a*/ 	.short	(.L_13 - .L_12)
.L_12:
        /*002c*/ 	.word	0x00000000
        /*0030*/ 	.short	0x0000
        /*0032*/ 	.short	0x0000
        /*0034*/ 	.byte	0x00, 0xf5, 0x21, 0x00


	//----- nvinfo : EIATTR_SPARSE_MMA_MASK
	.align		4
.L_13:
        /*0038*/ 	.byte	0x03, 0x50
        /*003a*/ 	.short	0x0000


	//----- nvinfo : EIATTR_MAXREG_COUNT
	.align		4
        /*003c*/ 	.byte	0x03, 0x1b
        /*003e*/ 	.short	0x00ff


	//----- nvinfo : EIATTR_MERCURY_ISA_VERSION
	.align		4
        /*0040*/ 	.byte	0x03, 0x5f
        /*0042*/ 	.short	0x0101


	//----- nvinfo : EIATTR_VRC_CTA_INIT_COUNT
	.align		4
        /*0044*/ 	.byte	0x02, 0x4a
	.zero		1
	.zero		1


	//----- nvinfo : EIATTR_EXIT_INSTR_OFFSETS
	.align		4
        /*0048*/ 	.byte	0x04, 0x1c
        /*004a*/ 	.short	(.L_15 - .L_14)


	//   ....[0]....
.L_14:
        /*004c*/ 	.word	0x000000b0


	//   ....[1]....
        /*0050*/ 	.word	0x00000730


	//----- nvinfo : EIATTR_CBANK_PARAM_SIZE
	.align		4
.L_15:
        /*0054*/ 	.byte	0x03, 0x19
        /*0056*/ 	.short	0x0018


	//----- nvinfo : EIATTR_PARAM_CBANK
	.align		4
        /*0058*/ 	.byte	0x04, 0x0a
        /*005a*/ 	.short	(.L_17 - .L_16)
	.align		4
.L_16:
        /*005c*/ 	.word	index@(.nv.constant0._Z17multiply_matricesPfS_S_)
        /*0060*/ 	.short	0x0380
        /*0062*/ 	.short	0x0018


	//----- nvinfo : EIATTR_SW_WAR
	.align		4
.L_17:
        /*0064*/ 	.byte	0x04, 0x36
        /*0066*/ 	.short	(.L_19 - .L_18)
.L_18:
        /*0068*/ 	.word	0x00000008
.L_19:


//--------------------- .nv.callgraph             --------------------------
	.section	.nv.callgraph,"",@"SHT_CUDA_CALLGRAPH"
	.align	4
	.sectionentsize	8
	.align		4
        /*0000*/ 	.word	0x00000000
	.align		4
        /*0004*/ 	.word	0xffffffff
	.align		4
        /*0008*/ 	.word	0x00000000
	.align		4
        /*000c*/ 	.word	0xfffffffe
	.align		4
        /*0010*/ 	.word	0x00000000
	.align		4
        /*0014*/ 	.word	0xfffffffd
	.align		4
        /*0018*/ 	.word	0x00000000
	.align		4
        /*001c*/ 	.word	0xfffffffc


//--------------------- .text._Z17multiply_matricesPfS_S_ --------------------------
	.section	.text._Z17multiply_matricesPfS_S_,"ax",@progbits
	.align	128
        .global         _Z17multiply_matricesPfS_S_
        .type           _Z17multiply_matricesPfS_S_,@function
        .size           _Z17multiply_matricesPfS_S_,(.L_x_2 - _Z17multiply_matricesPfS_S_)
        .other          _Z17multiply_matricesPfS_S_,@"STO_CUDA_ENTRY STV_DEFAULT"
_Z17multiply_matricesPfS_S_:
.text._Z17multiply_matricesPfS_S_:
[----:B------:R-:W-:Y:S01]  /*0000*/  LDC R1, c[0x0][0x37c] ;  /* 0x0000df00ff017b82 */ /* 0x000fe20000000800 */
[----:B------:R-:W0:Y:S07]  /*0010*/  S2R R5, SR_TID.Y ;  /* 0x0000000000057919 */ /* 0x000e2e0000002200 */
[----:B------:R-:W1:Y:S01]  /*0020*/  LDC R3, c[0x0][0x360] ;  /* 0x0000d800ff037b82 */ /* 0x000e620000000800 */
[----:B------:R-:W1:Y:S07]  /*0030*/  S2R R2, SR_TID.X ;  /* 0x0000000000027919 */ /* 0x000e6e0000002100 */
[----:B------:R-:W0:Y:S08]  /*0040*/  S2UR UR5, SR_CTAID.Y ;  /* 0x00000000000579c3 */ /* 0x000e300000002600 */
[----:B------:R-:W0:Y:S08]  /*0050*/  LDC R0, c[0x0][0x364] ;  /* 0x0000d900ff007b82 */ /* 0x000e300000000800 */
[----:B------:R-:W1:Y:S01]  /*0060*/  S2UR UR4, SR_CTAID.X ;  /* 0x00000000000479c3 */ /* 0x000e620000002500 */
[----:B0-----:R-:W-:-:S05]  /*0070*/  IMAD R0, R0, UR5, R5 ;  /* 0x0000000500007c24 */ /* 0x001fca000f8e0205 */
[----:B------:R-:W-:Y:S01]  /*0080*/  ISETP.GT.U32.AND P0, PT, R0, 0x3ff, PT ;  /* 0x000003ff0000780c */ /* 0x000fe20003f04070 */
[----:B-1----:R-:W-:-:S05]  /*0090*/  IMAD R3, R3, UR4, R2 ;  /* 0x0000000403037c24 */ /* 0x002fca000f8e0202 */
[----:B------:R-:W-:-:S13]  /*00a0*/  ISETP.GT.OR P0, PT, R3, 0x3ff, P0 ;  /* 0x000003ff0300780c */ /* 0x000fda0000704670 */
[----:B------:R-:W-:Y:S05]  /*00b0*/  @P0 EXIT ;  /* 0x000000000000094d */ /* 0x000fea0003800000 */
[----:B------:R-:W0:Y:S01]  /*00c0*/  LDC R15, c[0x0][0x38c] ;  /* 0x0000e300ff0f7b82 */ /* 0x000e220000000800 */
[----:B------:R-:W1:Y:S01]  /*00d0*/  LDCU.64 UR6, c[0x0][0x380] ;  /* 0x00007000ff0677ac */ /* 0x000e620008000a00 */
[----:B------:R-:W-:Y:S01]  /*00e0*/  SHF.L.U32 R3, R3, 0xa, RZ ;  /* 0x0000000a03037819 */ /* 0x000fe200000006ff */
[----:B------:R-:W-:Y:S01]  /*00f0*/  HFMA2 R28, -RZ, RZ, 0, 0 ;  /* 0x00000000ff1c7431 */ /* 0x000fe200000001ff */
[C---:B------:R-:W-:Y:S01]  /*0100*/  IADD3 R2, PT, PT, R0.reuse, 0x400, RZ ;  /* 0x0000040000027810 */ /* 0x040fe20007ffe0ff */
[----:B------:R-:W2:Y:S01]  /*0110*/  LDCU UR4, c[0x0][0x388] ;  /* 0x00007100ff0477ac */ /* 0x000ea20008000800 */
[C---:B------:R-:W-:Y:S02]  /*0120*/  IADD3 R4, PT, PT, R0.reuse, 0x800, RZ ;  /* 0x0000080000047810 */ /* 0x040fe40007ffe0ff */
[C---:B------:R-:W-:Y:S01]  /*0130*/  IADD3 R5, PT, PT, R0.reuse, 0xc00, RZ ;  /* 0x00000c0000057810 */ /* 0x040fe20007ffe0ff */
[----:B------:R-:W3:Y:S01]  /*0140*/  LDCU.64 UR8, c[0x0][0x358] ;  /* 0x00006b00ff0877ac */ /* 0x000ee20008000a00 */
[----:B------:R-:W-:-:S02]  /*0150*/  IADD3 R6, PT, PT, R0, 0x1400, RZ ;  /* 0x0000140000067810 */ /* 0x000fc40007ffe0ff */
[C---:B------:R-:W-:Y:S02]  /*0160*/  IADD3 R7, PT, PT, R0.reuse, 0x2000, RZ ;  /* 0x0000200000077810 */ /* 0x040fe40007ffe0ff */
[C---:B------:R-:W-:Y:S02]  /*0170*/  IADD3 R8, PT, PT, R0.reuse, 0x2400, RZ ;  /* 0x0000240000087810 */ /* 0x040fe40007ffe0ff */
[C---:B------:R-:W-:Y:S02]  /*0180*/  IADD3 R9, PT, PT, R0.reuse, 0x2800, RZ ;  /* 0x0000280000097810 */ /* 0x040fe40007ffe0ff */
[C---:B------:R-:W-:Y:S01]  /*0190*/  IADD3 R10, PT, PT, R0.reuse, 0x2c00, RZ ;  /* 0x00002c00000a7810 */ /* 0x040fe20007ffe0ff */
[----:B-1----:R-:W-:Y:S01]  /*01a0*/  UIADD3 UR5, UP0, UPT, UR6, 0x20, URZ ;  /* 0x0000002006057890 */ /* 0x002fe2000ff1e0ff */
[C---:B------:R-:W-:Y:S02]  /*01b0*/  IADD3 R11, PT, PT, R0.reuse, 0x3000, RZ ;  /* 0x00003000000b7810 */ /* 0x040fe40007ffe0ff */
[C---:B------:R-:W-:Y:S01]  /*01c0*/  IADD3 R23, PT, PT, R0.reuse, 0x1000, RZ ;  /* 0x0000100000177810 */ /* 0x040fe20007ffe0ff */
[----:B------:R-:W-:Y:S01]  /*01d0*/  UIADD3.X UR6, UPT, UPT, URZ, UR7, URZ, UP0, !UPT ;  /* 0x00000007ff067290 */ /* 0x000fe200087fe4ff */
[----:B------:R-:W-:-:S02]  /*01e0*/  IADD3 R25, PT, PT, R0, 0x1800, RZ ;  /* 0x0000180000197810 */ /* 0x000fc40007ffe0ff */
[C---:B------:R-:W-:Y:S02]  /*01f0*/  IADD3 R27, PT, PT, R0.reuse, 0x1c00, RZ ;  /* 0x00001c00001b7810 */ /* 0x040fe40007ffe0ff */
[C---:B------:R-:W-:Y:S02]  /*0200*/  IADD3 R29, PT, PT, R0.reuse, 0x3400, RZ ;  /* 0x00003400001d7810 */ /* 0x040fe40007ffe0ff */
[C---:B------:R-:W-:Y:S02]  /*0210*/  IADD3 R24, PT, PT, R0.reuse, 0x3800, RZ ;  /* 0x0000380000187810 */ /* 0x040fe40007ffe0ff */
[----:B------:R-:W-:Y:S02]  /*0220*/  IADD3 R26, PT, PT, R0, 0x3c00, RZ ;  /* 0x00003c00001a7810 */ /* 0x000fe40007ffe0ff */
[----:B------:R-:W-:Y:S02]  /*0230*/  MOV R22, R3 ;  /* 0x0000000300167202 */ /* 0x000fe40000000f00 */
[----:B--2---:R-:W-:Y:S01]  /*0240*/  MOV R14, UR4 ;  /* 0x00000004000e7c02 */ /* 0x004fe20008000f00 */
[----:B---3--:R-:W-:-:S06]  /*0250*/  UMOV UR4, URZ ;  /* 0x000000ff00047c82 */ /* 0x008fcc0008000000 */
.L_x_0:
[----:B------:R-:W-:Y:S01]  /*0260*/  MOV R12, UR5 ;  /* 0x00000005000c7c02 */ /* 0x000fe20008000f00 */
[----:B0-----:R-:W-:Y:S01]  /*0270*/  IMAD.WIDE.U32 R16, R0, 0x4, R14 ;  /* 0x0000000400107825 */ /* 0x001fe200078e000e */
[----:B------:R-:W-:-:S03]  /*0280*/  MOV R13, UR6 ;  /* 0x00000006000d7c02 */ /* 0x000fc60008000f00 */
[----:B------:R-:W-:Y:S02]  /*0290*/  IMAD.WIDE R12, R22, 0x4, R12 ;  /* 0x00000004160c7825 */ /* 0x000fe400078e020c */
[----:B------:R-:W2:Y:S02]  /*02a0*/  LDG.E R17, desc[UR8][R16.64] ;  /* 0x0000000810117981 */ /* 0x000ea4000c1e1900 */
[----:B------:R-:W-:Y:S02]  /*02b0*/  IMAD.WIDE.U32 R18, R2, 0x4, R14 ;  /* 0x0000000402127825 */ /* 0x000fe400078e000e */
[----:B------:R-:W2:Y:S04]  /*02c0*/  LDG.E R21, desc[UR8][R12.64+-0x20] ;  /* 0xffffe0080c157981 */ /* 0x000ea8000c1e1900 */
[----:B------:R-:W3:Y:S04]  /*02d0*/  LDG.E R20, desc[UR8][R12.64+-0x1c] ;  /* 0xffffe4080c147981 */ /* 0x000ee8000c1e1900 */
[----:B------:R-:W3:Y:S01]  /*02e0*/  LDG.E R19, desc[UR8][R18.64] ;  /* 0x0000000812137981 */ /* 0x000ee2000c1e1900 */
[----:B--2---:R-:W-:Y:S01]  /*02f0*/  FFMA R28, R21, R17, R28 ;  /* 0x00000011151c7223 */ /* 0x004fe2000000001c */
[----:B------:R-:W-:-:S06]  /*0300*/  IMAD.WIDE.U32 R16, R4, 0x4, R14 ;  /* 0x0000000404107825 */ /* 0x000fcc00078e000e */
[----:B------:R-:W2:Y:S04]  /*0310*/  LDG.E R16, desc[UR8][R16.64] ;  /* 0x0000000810107981 */ /* 0x000ea8000c1e1900 */
[----:B------:R-:W2:Y:S01]  /*0320*/  LDG.E R17, desc[UR8][R12.64+-0x18] ;  /* 0xffffe8080c117981 */ /* 0x000ea2000c1e1900 */
[----:B---3--:R-:W-:Y:S01]  /*0330*/  FFMA R28, R20, R19, R28 ;  /* 0x00000013141c7223 */ /* 0x008fe2000000001c */
[----:B------:R-:W-:Y:S02]  /*0340*/  IMAD.WIDE.U32 R20, R5, 0x4, R14 ;  /* 0x0000000405147825 */ /* 0x000fe400078e000e */
[----:B------:R-:W3:Y:S04]  /*0350*/  LDG.E R19, desc[UR8][R12.64+-0x14] ;  /* 0xffffec080c137981 */ /* 0x000ee8000c1e1900 */
[----:B------:R-:W3:Y:S01]  /*0360*/  LDG.E R20, desc[UR8][R20.64] ;  /* 0x0000000814147981 */ /* 0x000ee2000c1e1900 */
[----:B--2---:R-:W-:Y:S01]  /*0370*/  FFMA R28, R17, R16, R28 ;  /* 0x00000010111c7223 */ /* 0x004fe2000000001c */
[----:B------:R-:W-:-:S06]  /*0380*/  IMAD.WIDE.U32 R16, R23, 0x4, R14 ;  /* 0x0000000417107825 */ /* 0x000fcc00078e000e */
[----:B------:R-:W2:Y:S04]  /*0390*/  LDG.E R16, desc[UR8][R16.64] ;  /* 0x0000000810107981 */ /* 0x000ea8000c1e1900 */
[----:B------:R-:W2:Y:S01]  /*03a0*/  LDG.E R17, desc[UR8][R12.64+-0x10] ;  /* 0xfffff0080c117981 */ /* 0x000ea2000c1e1900 */
[----:B---3--:R-:W-:Y:S01]  /*03b0*/  FFMA R28, R19, R20, R28 ;  /* 0x00000014131c7223 */ /* 0x008fe2000000001c */
[----:B------:R-:W-:-:S06]  /*03c0*/  IMAD.WIDE.U32 R18, R6, 0x4, R14 ;  /* 0x0000000406127825 */ /* 0x000fcc00078e000e */
[----:B------:R-:W3:Y:S04]  /*03d0*/  LDG.E R18, desc[UR8][R18.64] ;  /* 0x0000000812127981 */ /* 0x000ee8000c1e1900 */
[----:B------:R-:W3:Y:S01]  /*03e0*/  LDG.E R19, desc[UR8][R12.64+-0xc] ;  /* 0xfffff4080c137981 */ /* 0x000ee2000c1e1900 */
[----:B------:R-:W-:-:S06]  /*03f0*/  IMAD.WIDE.U32 R20, R27, 0x4, R14 ;  /* 0x000000041b147825 */ /* 0x000fcc00078e000e */
[----:B------:R-:W4:Y:S01]  /*0400*/  LDG.E R20, desc[UR8][R20.64] ;  /* 0x0000000814147981 */ /* 0x000f22000c1e1900 */
[----:B--2---:R-:W-:Y:S01]  /*0410*/  FFMA R28, R17, R16, R28 ;  /* 0x00000010111c7223 */ /* 0x004fe2000000001c */
[----:B------:R-:W-:-:S06]  /*0420*/  IMAD.WIDE.U32 R16, R25, 0x4, R14 ;  /* 0x0000000419107825 */ /* 0x000fcc00078e000e */
[----:B------:R-:W2:Y:S04]  /*0430*/  LDG.E R16, desc[UR8][R16.64] ;  /* 0x0000000810107981 */ /* 0x000ea8000c1e1900 */
[----:B------:R-:W2:Y:S01]  /*0440*/  LDG.E R17, desc[UR8][R12.64+-0x8] ;  /* 0xfffff8080c117981 */ /* 0x000ea2000c1e1900 */
[----:B---3--:R-:W-:-:S03]  /*0450*/  FFMA R28, R19, R18, R28 ;  /* 0x00000012131c7223 */ /* 0x008fc6000000001c */
[----:B------:R-:W4:Y:S01]  /*0460*/  LDG.E R19, desc[UR8][R12.64+-0x4] ;  /* 0xfffffc080c137981 */ /* 0x000f22000c1e1900 */
[----:B--2---:R-:W-:Y:S01]  /*0470*/  FFMA R28, R17, R16, R28 ;  /* 0x00000010111c7223 */ /* 0x004fe2000000001c */
[----:B------:R-:W-:-:S06]  /*0480*/  IMAD.WIDE.U32 R16, R7, 0x4, R14 ;  /* 0x0000000407107825 */ /* 0x000fcc00078e000e */
[----:B------:R-:W2:Y:S01]  /*0490*/  LDG.E R16, desc[UR8][R16.64] ;  /* 0x0000000810107981 */ /* 0x000ea2000c1e1900 */
[----:B----4-:R-:W-:Y:S01]  /*04a0*/  FFMA R28, R19, R20, R28 ;  /* 0x00000014131c7223 */ /* 0x010fe2000000001c */
[----:B------:R-:W-:-:S06]  /*04b0*/  IMAD.WIDE.U32 R18, R8, 0x4, R14 ;  /* 0x0000000408127825 */ /* 0x000fcc00078e000e */
[----:B------:R-:W3:Y:S04]  /*04c0*/  LDG.E R18, desc[UR8][R18.64] ;  /* 0x0000000812127981 */ /* 0x000ee8000c1e1900 */
[----:B------:R-:W2:Y:S04]  /*04d0*/  LDG.E R17, desc[UR8][R12.64] ;  /* 0x000000080c117981 */ /* 0x000ea8000c1e1900 */
[----:B------:R-:W3:Y:S01]  /*04e0*/  LDG.E R19, desc[UR8][R12.64+0x4] ;  /* 0x000004080c137981 */ /* 0x000ee2000c1e1900 */
[----:B------:R-:W-:-:S06]  /*04f0*/  IMAD.WIDE.U32 R20, R10, 0x4, R14 ;  /* 0x000000040a147825 */ /* 0x000fcc00078e000e */
[----:B------:R-:W4:Y:S01]  /*0500*/  LDG.E R20, desc[UR8][R20.64] ;  /* 0x0000000814147981 */ /* 0x000f22000c1e1900 */
[----:B--2---:R-:W-:Y:S01]  /*0510*/  FFMA R28, R17, R16, R28 ;  /* 0x00000010111c7223 */ /* 0x004fe2000000001c */
[----:B------:R-:W-:-:S06]  /*0520*/  IMAD.WIDE.U32 R16, R9, 0x4, R14 ;  /* 0x0000000409107825 */ /* 0x000fcc00078e000e */
[----:B------:R-:W2:Y:S01]  /*0530*/  LDG.E R16, desc[UR8][R16.64] ;  /* 0x0000000810107981 */ /* 0x000ea2000c1e1900 */
[----:B---3--:R-:W-:-:S03]  /*0540*/  FFMA R28, R19, R18, R28 ;  /* 0x00000012131c7223 */ /* 0x008fc6000000001c */
[----:B------:R-:W4:Y:S04]  /*0550*/  LDG.E R19, desc[UR8][R12.64+0xc] ;  /* 0x00000c080c137981 */ /* 0x000f28000c1e1900 */
[----:B------:R-:W2:Y:S02]  /*0560*/  LDG.E R17, desc[UR8][R12.64+0x8] ;  /* 0x000008080c117981 */ /* 0x000ea4000c1e1900 */
[----:B--2---:R-:W-:Y:S01]  /*0570*/  FFMA R28, R17, R16, R28 ;  /* 0x00000010111c7223 */ /* 0x004fe2000000001c */
[----:B------:R-:W-:-:S04]  /*0580*/  IMAD.WIDE.U32 R16, R11, 0x4, R14 ;  /* 0x000000040b107825 */ /* 0x000fc800078e000e */
[----:B----4-:R-:W-:Y:S01]  /*0590*/  FFMA R28, R19, R20, R28 ;  /* 0x00000014131c7223 */ /* 0x010fe2000000001c */
[--C-:B------:R-:W-:Y:S01]  /*05a0*/  IMAD.WIDE.U32 R18, R29, 0x4, R14.reuse ;  /* 0x000000041d127825 */ /* 0x100fe200078e000e */
[----:B------:R-:W2:Y:S05]  /*05b0*/  LDG.E R16, desc[UR8][R16.64] ;  /* 0x0000000810107981 */ /* 0x000eaa000c1e1900 */
[----:B------:R-:W3:Y:S04]  /*05c0*/  LDG.E R18, desc[UR8][R18.64] ;  /* 0x0000000812127981 */ /* 0x000ee8000c1e1900 */
[----:B------:R-:W2:Y:S04]  /*05d0*/  LDG.E R17, desc[UR8][R12.64+0x10] ;  /* 0x000010080c117981 */ /* 0x000ea8000c1e1900 */
[----:B------:R-:W3:Y:S01]  /*05e0*/  LDG.E R19, desc[UR8][R12.64+0x14] ;  /* 0x000014080c137981 */ /* 0x000ee2000c1e1900 */
[----:B------:R-:W-:-:S06]  /*05f0*/  IMAD.WIDE.U32 R20, R24, 0x4, R14 ;  /* 0x0000000418147825 */ /* 0x000fcc00078e000e */
[----:B------:R-:W4:Y:S01]  /*0600*/  LDG.E R20, desc[UR8][R20.64] ;  /* 0x0000000814147981 */ /* 0x000f22000c1e1900 */
[----:B--2---:R-:W-:Y:S01]  /*0610*/  FFMA R28, R17, R16, R28 ;  /* 0x00000010111c7223 */ /* 0x004fe2000000001c */
[----:B------:R-:W-:-:S04]  /*0620*/  IMAD.WIDE.U32 R16, R26, 0x4, R14 ;  /* 0x000000041a107825 */ /* 0x000fc800078e000e */
[----:B---3--:R-:W-:Y:S02]  /*0630*/  FFMA R28, R19, R18, R28 ;  /* 0x00000012131c7223 */ /* 0x008fe4000000001c */
[----:B------:R-:W4:Y:S04]  /*0640*/  LDG.E R19, desc[UR8][R12.64+0x18] ;  /* 0x000018080c137981 */ /* 0x000f28000c1e1900 */
[----:B------:R-:W2:Y:S04]  /*0650*/  LDG.E R18, desc[UR8][R12.64+0x1c] ;  /* 0x00001c080c127981 */ /* 0x000ea8000c1e1900 */
[----:B------:R-:W2:Y:S01]  /*0660*/  LDG.E R16, desc[UR8][R16.64] ;  /* 0x0000000810107981 */ /* 0x000ea2000c1e1900 */
[----:B------:R-:W-:-:S04]  /*0670*/  UIADD3 UR4, UPT, UPT, UR4, 0x10, URZ ;  /* 0x0000001004047890 */ /* 0x000fc8000fffe0ff */
[----:B------:R-:W-:Y:S01]  /*0680*/  UISETP.NE.AND UP0, UPT, UR4, 0x400, UPT ;  /* 0x000004000400788c */ /* 0x000fe2000bf05270 */
[----:B------:R-:W-:Y:S02]  /*0690*/  IADD3 R14, P0, PT, R14, 0x10000, RZ ;  /* 0x000100000e0e7810 */ /* 0x000fe40007f1e0ff */
[----:B------:R-:W-:Y:S02]  /*06a0*/  IADD3 R22, PT, PT, R22, 0x10, RZ ;  /* 0x0000001016167810 */ /* 0x000fe40007ffe0ff */
[----:B------:R-:W-:Y:S01]  /*06b0*/  IADD3.X R15, PT, PT, RZ, R15, RZ, P0, !PT ;  /* 0x0000000fff0f7210 */ /* 0x000fe200007fe4ff */
[----:B----4-:R-:W-:-:S04]  /*06c0*/  FFMA R19, R19, R20, R28 ;  /* 0x0000001413137223 */ /* 0x010fc8000000001c */
[----:B--2---:R-:W-:Y:S01]  /*06d0*/  FFMA R28, R18, R16, R19 ;  /* 0x00000010121c7223 */ /* 0x004fe20000000013 */
[----:B------:R-:W-:Y:S06]  /*06e0*/  BRA.U UP0, `(.L_x_0) ;  /* 0xfffffff900dc7547 */ /* 0x000fec000b83ffff */
[----:B------:R-:W0:Y:S01]  /*06f0*/  LDC.64 R4, c[0x0][0x390] ;  /* 0x0000e400ff047b82 */ /* 0x000e220000000a00 */
[----:B------:R-:W-:-:S05]  /*0700*/  IADD3 R3, PT, PT, R0, R3, RZ ;  /* 0x0000000300037210 */ /* 0x000fca0007ffe0ff */
[----:B0-----:R-:W-:-:S05]  /*0710*/  IMAD.WIDE R2, R3, 0x4, R4 ;  /* 0x0000000403027825 */ /* 0x001fca00078e0204 */
[----:B------:R-:W-:Y:S01]  /*0720*/  STG.E desc[UR8][R2.64], R28 ;  /* 0x0000001c02007986 */ /* 0x000fe2000c101908 */
[----:B------:R-:W-:Y:S05]  /*0730*/  EXIT ;  /* 0x000000000000794d */ /* 0x000fea0003800000 */
.L_x_1:
[----:B------:R-:W-:-:S00]  /*0740*/  BRA `(.L_x_1) ;  /* 0xfffffffc00fc7947 */ /* 0x000fc0000383ffff */
[----:B------:R-:W-:-:S00]  /*0750*/  NOP ;  /* 0x0000000000007918 */ /* 0x000fc00000000000 */
        /* <DEDUP_REMOVED lines=10> */
.L_x_2:


//--------------------- .nv.shared.reserved.0     --------------------------
	.section	.nv.shared.reserved.0,"aw",@nobits
	.weak		__nv_reservedSMEM_offset_0_alias
	.size		__nv_reservedSMEM_offset_0_alias, 0, 64
	.other		__nv_reservedSMEM_offset_0_alias,@"STO_CUDA_RESERVED_SHARED STV_DEFAULT"
__nv_reservedSMEM_offset_0_alias:
	.zero		0
	.zero		64


//--------------------- .nv.constant0._Z17multiply_matricesPfS_S_ --------------------------
	.section	.nv.constant0._Z17multiply_matricesPfS_S_,"a",@progbits
	.sectionflags	@""
	.align	4
.nv.constant0._Z17multiply_matricesPfS_S_:
	.zero		920


//--------------------- SYMBOLS --------------------------

	.type		.nv.reservedSmem.offset0,@object
	.size		.nv.reservedSmem.offset0,0x4
